//
// Generated by NVIDIA NVVM Compiler
//
// Compiler Build ID: CL-36424714
// Cuda compilation tools, release 13.0, V13.0.88
// Based on NVVM 20.0.0
//

.version 9.0
.target sm_100
.address_size 64

	// .globl	_ZN3cub18CUB_300001_SM_10006detail11EmptyKernelIvEEvv
.global .align 1 .b8 _ZN39_INTERNAL_4e71d3cb_4_k_cu_cdc2346d_61344cuda3std3__45__cpo5beginE[1];
.global .align 1 .b8 _ZN39_INTERNAL_4e71d3cb_4_k_cu_cdc2346d_61344cuda3std3__45__cpo3endE[1];
.global .align 1 .b8 _ZN39_INTERNAL_4e71d3cb_4_k_cu_cdc2346d_61344cuda3std3__45__cpo6cbeginE[1];
.global .align 1 .b8 _ZN39_INTERNAL_4e71d3cb_4_k_cu_cdc2346d_61344cuda3std3__45__cpo4cendE[1];
.global .align 1 .b8 _ZN39_INTERNAL_4e71d3cb_4_k_cu_cdc2346d_61344cuda3std3__45__cpo6rbeginE[1];
.global .align 1 .b8 _ZN39_INTERNAL_4e71d3cb_4_k_cu_cdc2346d_61344cuda3std3__45__cpo4rendE[1];
.global .align 1 .b8 _ZN39_INTERNAL_4e71d3cb_4_k_cu_cdc2346d_61344cuda3std3__45__cpo7crbeginE[1];
.global .align 1 .b8 _ZN39_INTERNAL_4e71d3cb_4_k_cu_cdc2346d_61344cuda3std3__45__cpo5crendE[1];
.global .align 1 .b8 _ZN39_INTERNAL_4e71d3cb_4_k_cu_cdc2346d_61344cuda3std3__441_GLOBAL__N__4e71d3cb_4_k_cu_cdc2346d_61346ignoreE[1];
.global .align 1 .b8 _ZN39_INTERNAL_4e71d3cb_4_k_cu_cdc2346d_61344cuda3std3__419piecewise_constructE[1];
.global .align 1 .b8 _ZN39_INTERNAL_4e71d3cb_4_k_cu_cdc2346d_61344cuda3std3__48in_placeE[1];
.global .align 1 .b8 _ZN39_INTERNAL_4e71d3cb_4_k_cu_cdc2346d_61344cuda3std3__420unreachable_sentinelE[1];
.global .align 1 .b8 _ZN39_INTERNAL_4e71d3cb_4_k_cu_cdc2346d_61344cuda3std3__47nulloptE[1];
.global .align 1 .b8 _ZN39_INTERNAL_4e71d3cb_4_k_cu_cdc2346d_61344cuda3std3__48unexpectE[1];
.global .align 1 .b8 _ZN39_INTERNAL_4e71d3cb_4_k_cu_cdc2346d_61344cuda3std6ranges3__45__cpo4swapE[1];
.global .align 1 .b8 _ZN39_INTERNAL_4e71d3cb_4_k_cu_cdc2346d_61344cuda3std6ranges3__45__cpo9iter_moveE[1];
.global .align 1 .b8 _ZN39_INTERNAL_4e71d3cb_4_k_cu_cdc2346d_61344cuda3std6ranges3__45__cpo5beginE[1];
.global .align 1 .b8 _ZN39_INTERNAL_4e71d3cb_4_k_cu_cdc2346d_61344cuda3std6ranges3__45__cpo3endE[1];
.global .align 1 .b8 _ZN39_INTERNAL_4e71d3cb_4_k_cu_cdc2346d_61344cuda3std6ranges3__45__cpo6cbeginE[1];
.global .align 1 .b8 _ZN39_INTERNAL_4e71d3cb_4_k_cu_cdc2346d_61344cuda3std6ranges3__45__cpo4cendE[1];
.global .align 1 .b8 _ZN39_INTERNAL_4e71d3cb_4_k_cu_cdc2346d_61344cuda3std6ranges3__45__cpo7advanceE[1];
.global .align 1 .b8 _ZN39_INTERNAL_4e71d3cb_4_k_cu_cdc2346d_61344cuda3std6ranges3__45__cpo9iter_swapE[1];
.global .align 1 .b8 _ZN39_INTERNAL_4e71d3cb_4_k_cu_cdc2346d_61344cuda3std6ranges3__45__cpo4nextE[1];
.global .align 1 .b8 _ZN39_INTERNAL_4e71d3cb_4_k_cu_cdc2346d_61344cuda3std6ranges3__45__cpo4prevE[1];
.global .align 1 .b8 _ZN39_INTERNAL_4e71d3cb_4_k_cu_cdc2346d_61344cuda3std6ranges3__45__cpo4dataE[1];
.global .align 1 .b8 _ZN39_INTERNAL_4e71d3cb_4_k_cu_cdc2346d_61344cuda3std6ranges3__45__cpo5cdataE[1];
.global .align 1 .b8 _ZN39_INTERNAL_4e71d3cb_4_k_cu_cdc2346d_61344cuda3std6ranges3__45__cpo4sizeE[1];
.global .align 1 .b8 _ZN39_INTERNAL_4e71d3cb_4_k_cu_cdc2346d_61344cuda3std6ranges3__45__cpo5ssizeE[1];
.global .align 1 .b8 _ZN39_INTERNAL_4e71d3cb_4_k_cu_cdc2346d_61344cuda3std6ranges3__45__cpo8distanceE[1];
.global .align 1 .b8 _ZN39_INTERNAL_4e71d3cb_4_k_cu_cdc2346d_61346thrust24THRUST_300001_SM_1000_NS8cuda_cub3parE[1];
.global .align 1 .b8 _ZN39_INTERNAL_4e71d3cb_4_k_cu_cdc2346d_61346thrust24THRUST_300001_SM_1000_NS8cuda_cub10par_nosyncE[1];
.global .align 1 .b8 _ZN39_INTERNAL_4e71d3cb_4_k_cu_cdc2346d_61346thrust24THRUST_300001_SM_1000_NS6system6detail10sequential3seqE[1];
.global .align 1 .b8 _ZN39_INTERNAL_4e71d3cb_4_k_cu_cdc2346d_61346thrust24THRUST_300001_SM_1000_NS6system3cpp3parE[1];
.global .align 1 .b8 _ZN39_INTERNAL_4e71d3cb_4_k_cu_cdc2346d_61346thrust24THRUST_300001_SM_1000_NS12placeholders2_1E[1];
.global .align 1 .b8 _ZN39_INTERNAL_4e71d3cb_4_k_cu_cdc2346d_61346thrust24THRUST_300001_SM_1000_NS12placeholders2_2E[1];
.global .align 1 .b8 _ZN39_INTERNAL_4e71d3cb_4_k_cu_cdc2346d_61346thrust24THRUST_300001_SM_1000_NS12placeholders2_3E[1];
.global .align 1 .b8 _ZN39_INTERNAL_4e71d3cb_4_k_cu_cdc2346d_61346thrust24THRUST_300001_SM_1000_NS12placeholders2_4E[1];
.global .align 1 .b8 _ZN39_INTERNAL_4e71d3cb_4_k_cu_cdc2346d_61346thrust24THRUST_300001_SM_1000_NS12placeholders2_5E[1];
.global .align 1 .b8 _ZN39_INTERNAL_4e71d3cb_4_k_cu_cdc2346d_61346thrust24THRUST_300001_SM_1000_NS12placeholders2_6E[1];
.global .align 1 .b8 _ZN39_INTERNAL_4e71d3cb_4_k_cu_cdc2346d_61346thrust24THRUST_300001_SM_1000_NS12placeholders2_7E[1];
.global .align 1 .b8 _ZN39_INTERNAL_4e71d3cb_4_k_cu_cdc2346d_61346thrust24THRUST_300001_SM_1000_NS12placeholders2_8E[1];
.global .align 1 .b8 _ZN39_INTERNAL_4e71d3cb_4_k_cu_cdc2346d_61346thrust24THRUST_300001_SM_1000_NS12placeholders2_9E[1];
.global .align 1 .b8 _ZN39_INTERNAL_4e71d3cb_4_k_cu_cdc2346d_61346thrust24THRUST_300001_SM_1000_NS12placeholders3_10E[1];
.global .align 1 .b8 _ZN39_INTERNAL_4e71d3cb_4_k_cu_cdc2346d_61346thrust24THRUST_300001_SM_1000_NS3seqE[1];
.global .align 1 .b8 _ZN39_INTERNAL_4e71d3cb_4_k_cu_cdc2346d_61346thrust24THRUST_300001_SM_1000_NS6deviceE[1];

.visible .entry _ZN3cub18CUB_300001_SM_10006detail11EmptyKernelIvEEvv()
{


	ret;

}


// ===== COMPILED SASS (sm_100) =====

	.target	sm_100

	.elftype	@"ET_EXEC"


//--------------------- .note.nv.tkinfo           --------------------------
	.section	.note.nv.tkinfo,"",@"SHT_NOTE"
	.sectionflags	@"SHF_NOTE_NV_TKINFO"
	.tkinfo
        /*0018*/ 	.word	0x00000002
        /*0030*/ 	.string	""
        /*0030*/ 	.string	"ptxas"
        /*0030*/ 	.string	"Cuda compilation tools, release 13.0, V13.0.88"
        /*0030*/ 	.string	"Build cuda_13.0.r13.0/compiler.36424714_0"
        /*0030*/ 	.string	"-arch sm_100 -m 64 "



//--------------------- .note.nv.cuinfo           --------------------------
	.section	.note.nv.cuinfo,"",@"SHT_NOTE"
	.sectionflags	@"SHF_NOTE_NV_CUINFO"
        /*0018*/ 	.short	0x0002
        /*001a*/ 	.short	0x0064
        /*001c*/ 	.short	0x0082
	.zero		2


//--------------------- .nv.info                  --------------------------
	.section	.nv.info,"",@"SHT_CUDA_INFO"
	.align	4


	//----- nvinfo : EIATTR_REGCOUNT
	.align		4
        /*0000*/ 	.byte	0x04, 0x2f
        /*0002*/ 	.short	(.L_46 - .L_45)
	.align		4
.L_45:
        /*0004*/ 	.word	index@(_ZN3cub18CUB_300001_SM_10006detail11EmptyKernelIvEEvv)
        /*0008*/ 	.word	0x00000004


	//----- nvinfo : EIATTR_FRAME_SIZE
	.align		4
.L_46:
        /*000c*/ 	.byte	0x04, 0x11
        /*000e*/ 	.short	(.L_48 - .L_47)
	.align		4
.L_47:
        /*0010*/ 	.word	index@(_ZN3cub18CUB_300001_SM_10006detail11EmptyKernelIvEEvv)
        /*0014*/ 	.word	0x00000000


	//----- nvinfo : EIATTR_MIN_STACK_SIZE
	.align		4
.L_48:
        /*0018*/ 	.byte	0x04, 0x12
        /*001a*/ 	.short	(.L_50 - .L_49)
	.align		4
.L_49:
        /*001c*/ 	.word	index@(_ZN3cub18CUB_300001_SM_10006detail11EmptyKernelIvEEvv)
        /*0020*/ 	.word	0x00000000
.L_50:


//--------------------- .nv.compat                --------------------------
	.section	.nv.compat,"",@"SHT_CUDA_COMPAT_INFO"
	.align	4
        /*0000*/ 	.byte	0x02, 0x09, 0x00, 0x00, 0x02, 0x02, 0x01, 0x00, 0x02, 0x05, 0x05, 0x00, 0x03, 0x07, 0x01, 0x01
        /*0010*/ 	.byte	0x02, 0x03, 0x00, 0x00, 0x02, 0x06, 0x01, 0x00, 0x04, 0x0b, 0x08, 0x00, 0x09, 0x00, 0x00, 0x00
        /*0020*/ 	.byte	0x00, 0x00, 0x00, 0x00


//--------------------- .nv.info._ZN3cub18CUB_300001_SM_10006detail11EmptyKernelIvEEvv --------------------------
	.section	.nv.info._ZN3cub18CUB_300001_SM_10006detail11EmptyKernelIvEEvv,"",@"SHT_CUDA_INFO"
	.sectionflags	@""
	.align	4


	//----- nvinfo : EIATTR_CUDA_API_VERSION
	.align		4
        /*0000*/ 	.byte	0x04, 0x37
        /*0002*/ 	.short	(.L_52 - .L_51)
.L_51:
        /*0004*/ 	.word	0x00000082


	//----- nvinfo : EIATTR_SPARSE_MMA_MASK
	.align		4
.L_52:
        /*0008*/ 	.byte	0x03, 0x50
        /*000a*/ 	.short	0x0000


	//----- nvinfo : EIATTR_MAXREG_COUNT
	.align		4
        /*000c*/ 	.byte	0x03, 0x1b
        /*000e*/ 	.short	0x00ff


	//----- nvinfo : EIATTR_MERCURY_ISA_VERSION
	.align		4
        /*0010*/ 	.byte	0x03, 0x5f
        /*0012*/ 	.short	0x0101


	//----- nvinfo : EIATTR_VRC_CTA_INIT_COUNT
	.align		4
        /*0014*/ 	.byte	0x02, 0x4a
	.zero		1
	.zero		1


	//----- nvinfo : EIATTR_EXIT_INSTR_OFFSETS
	.align		4
        /*0018*/ 	.byte	0x04, 0x1c
        /*001a*/ 	.short	(.L_54 - .L_53)


	//   ....[0]....
.L_53:
        /*001c*/ 	.word	0x00000010


	//----- nvinfo : EIATTR_SW_WAR
	.align		4
.L_54:
        /*0020*/ 	.byte	0x04, 0x36
        /*0022*/ 	.short	(.L_56 - .L_55)
.L_55:
        /*0024*/ 	.word	0x00000008
.L_56:


//--------------------- .nv.callgraph             --------------------------
	.section	.nv.callgraph,"",@"SHT_CUDA_CALLGRAPH"
	.align	4
	.sectionentsize	8
	.align		4
        /*0000*/ 	.word	0x00000000
	.align		4
        /*0004*/ 	.word	0xffffffff
	.align		4
        /*0008*/ 	.word	0x00000000
	.align		4
        /*000c*/ 	.word	0xfffffffe
	.align		4
        /*0010*/ 	.word	0x00000000
	.align		4
        /*0014*/ 	.word	0xfffffffd
	.align		4
        /*0018*/ 	.word	0x00000000
	.align		4
        /*001c*/ 	.word	0xfffffffc


//--------------------- .nv.constant4             --------------------------
	.section	.nv.constant4,"a",@progbits
	.align	8
	.align		8
.nv.constant4:
        /*0000*/ 	.dword	_ZN39_INTERNAL_4e71d3cb_4_k_cu_cdc2346d_62734cuda3std3__45__cpo5beginE
	.align		8
        /*0008*/ 	.dword	_ZN39_INTERNAL_4e71d3cb_4_k_cu_cdc2346d_62734cuda3std3__45__cpo3endE
	.align		8
        /*0010*/ 	.dword	_ZN39_INTERNAL_4e71d3cb_4_k_cu_cdc2346d_62734cuda3std3__45__cpo6cbeginE
	.align		8
        /*0018*/ 	.dword	_ZN39_INTERNAL_4e71d3cb_4_k_cu_cdc2346d_62734cuda3std3__45__cpo4cendE
	.align		8
        /*0020*/ 	.dword	_ZN39_INTERNAL_4e71d3cb_4_k_cu_cdc2346d_62734cuda3std3__45__cpo6rbeginE
	.align		8
        /*0028*/ 	.dword	_ZN39_INTERNAL_4e71d3cb_4_k_cu_cdc2346d_62734cuda3std3__45__cpo4rendE
	.align		8
        /*0030*/ 	.dword	_ZN39_INTERNAL_4e71d3cb_4_k_cu_cdc2346d_62734cuda3std3__45__cpo7crbeginE
	.align		8
        /*0038*/ 	.dword	_ZN39_INTERNAL_4e71d3cb_4_k_cu_cdc2346d_62734cuda3std3__45__cpo5crendE
	.align		8
        /*0040*/ 	.dword	_ZN39_INTERNAL_4e71d3cb_4_k_cu_cdc2346d_62734cuda3std3__441_GLOBAL__N__4e71d3cb_4_k_cu_cdc2346d_62736ignoreE
	.align		8
        /*0048*/ 	.dword	_ZN39_INTERNAL_4e71d3cb_4_k_cu_cdc2346d_62734cuda3std3__419piecewise_constructE
	.align		8
        /*0050*/ 	.dword	_ZN39_INTERNAL_4e71d3cb_4_k_cu_cdc2346d_62734cuda3std3__48in_placeE
	.align		8
        /*0058*/ 	.dword	_ZN39_INTERNAL_4e71d3cb_4_k_cu_cdc2346d_62734cuda3std3__420unreachable_sentinelE
	.align		8
        /*0060*/ 	.dword	_ZN39_INTERNAL_4e71d3cb_4_k_cu_cdc2346d_62734cuda3std3__47nulloptE
	.align		8
        /*0068*/ 	.dword	_ZN39_INTERNAL_4e71d3cb_4_k_cu_cdc2346d_62734cuda3std3__48unexpectE
	.align		8
        /*0070*/ 	.dword	_ZN39_INTERNAL_4e71d3cb_4_k_cu_cdc2346d_62734cuda3std6ranges3__45__cpo4swapE
	.align		8
        /*0078*/ 	.dword	_ZN39_INTERNAL_4e71d3cb_4_k_cu_cdc2346d_62734cuda3std6ranges3__45__cpo9iter_moveE
	.align		8
        /*0080*/ 	.dword	_ZN39_INTERNAL_4e71d3cb_4_k_cu_cdc2346d_62734cuda3std6ranges3__45__cpo5beginE
	.align		8
        /*0088*/ 	.dword	_ZN39_INTERNAL_4e71d3cb_4_k_cu_cdc2346d_62734cuda3std6ranges3__45__cpo3endE
	.align		8
        /*0090*/ 	.dword	_ZN39_INTERNAL_4e71d3cb_4_k_cu_cdc2346d_62734cuda3std6ranges3__45__cpo6cbeginE
	.align		8
        /*0098*/ 	.dword	_ZN39_INTERNAL_4e71d3cb_4_k_cu_cdc2346d_62734cuda3std6ranges3__45__cpo4cendE
	.align		8
        /*00a0*/ 	.dword	_ZN39_INTERNAL_4e71d3cb_4_k_cu_cdc2346d_62734cuda3std6ranges3__45__cpo7advanceE
	.align		8
        /*00a8*/ 	.dword	_ZN39_INTERNAL_4e71d3cb_4_k_cu_cdc2346d_62734cuda3std6ranges3__45__cpo9iter_swapE
	.align		8
        /*00b0*/ 	.dword	_ZN39_INTERNAL_4e71d3cb_4_k_cu_cdc2346d_62734cuda3std6ranges3__45__cpo4nextE
	.align		8
        /*00b8*/ 	.dword	_ZN39_INTERNAL_4e71d3cb_4_k_cu_cdc2346d_62734cuda3std6ranges3__45__cpo4prevE
	.align		8
        /*00c0*/ 	.dword	_ZN39_INTERNAL_4e71d3cb_4_k_cu_cdc2346d_62734cuda3std6ranges3__45__cpo4dataE
	.align		8
        /*00c8*/ 	.dword	_ZN39_INTERNAL_4e71d3cb_4_k_cu_cdc2346d_62734cuda3std6ranges3__45__cpo5cdataE
	.align		8
        /*00d0*/ 	.dword	_ZN39_INTERNAL_4e71d3cb_4_k_cu_cdc2346d_62734cuda3std6ranges3__45__cpo4sizeE
	.align		8
        /*00d8*/ 	.dword	_ZN39_INTERNAL_4e71d3cb_4_k_cu_cdc2346d_62734cuda3std6ranges3__45__cpo5ssizeE
	.align		8
        /*00e0*/ 	.dword	_ZN39_INTERNAL_4e71d3cb_4_k_cu_cdc2346d_62734cuda3std6ranges3__45__cpo8distanceE
	.align		8
        /*00e8*/ 	.dword	_ZN39_INTERNAL_4e71d3cb_4_k_cu_cdc2346d_62736thrust24THRUST_300001_SM_1000_NS8cuda_cub3parE
	.align		8
        /*00f0*/ 	.dword	_ZN39_INTERNAL_4e71d3cb_4_k_cu_cdc2346d_62736thrust24THRUST_300001_SM_1000_NS8cuda_cub10par_nosyncE
	.align		8
        /*00f8*/ 	.dword	_ZN39_INTERNAL_4e71d3cb_4_k_cu_cdc2346d_62736thrust24THRUST_300001_SM_1000_NS6system6detail10sequential3seqE
	.align		8
        /*0100*/ 	.dword	_ZN39_INTERNAL_4e71d3cb_4_k_cu_cdc2346d_62736thrust24THRUST_300001_SM_1000_NS6system3cpp3parE
	.align		8
        /*0108*/ 	.dword	_ZN39_INTERNAL_4e71d3cb_4_k_cu_cdc2346d_62736thrust24THRUST_300001_SM_1000_NS12placeholders2_1E
	.align		8
        /*0110*/ 	.dword	_ZN39_INTERNAL_4e71d3cb_4_k_cu_cdc2346d_62736thrust24THRUST_300001_SM_1000_NS12placeholders2_2E
	.align		8
        /*0118*/ 	.dword	_ZN39_INTERNAL_4e71d3cb_4_k_cu_cdc2346d_62736thrust24THRUST_300001_SM_1000_NS12placeholders2_3E
	.align		8
        /*0120*/ 	.dword	_ZN39_INTERNAL_4e71d3cb_4_k_cu_cdc2346d_62736thrust24THRUST_300001_SM_1000_NS12placeholders2_4E
	.align		8
        /*0128*/ 	.dword	_ZN39_INTERNAL_4e71d3cb_4_k_cu_cdc2346d_62736thrust24THRUST_300001_SM_1000_NS12placeholders2_5E
	.align		8
        /*0130*/ 	.dword	_ZN39_INTERNAL_4e71d3cb_4_k_cu_cdc2346d_62736thrust24THRUST_300001_SM_1000_NS12placeholders2_6E
	.align		8
        /*0138*/ 	.dword	_ZN39_INTERNAL_4e71d3cb_4_k_cu_cdc2346d_62736thrust24THRUST_300001_SM_1000_NS12placeholders2_7E
	.align		8
        /*0140*/ 	.dword	_ZN39_INTERNAL_4e71d3cb_4_k_cu_cdc2346d_62736thrust24THRUST_300001_SM_1000_NS12placeholders2_8E
	.align		8
        /*0148*/ 	.dword	_ZN39_INTERNAL_4e71d3cb_4_k_cu_cdc2346d_62736thrust24THRUST_300001_SM_1000_NS12placeholders2_9E
	.align		8
        /*0150*/ 	.dword	_ZN39_INTERNAL_4e71d3cb_4_k_cu_cdc2346d_62736thrust24THRUST_300001_SM_1000_NS12placeholders3_10E
	.align		8
        /*0158*/ 	.dword	_ZN39_INTERNAL_4e71d3cb_4_k_cu_cdc2346d_62736thrust24THRUST_300001_SM_1000_NS3seqE
	.align		8
        /*0160*/ 	.dword	_ZN39_INTERNAL_4e71d3cb_4_k_cu_cdc2346d_62736thrust24THRUST_300001_SM_1000_NS6deviceE


//--------------------- .text._ZN3cub18CUB_300001_SM_10006detail11EmptyKernelIvEEvv --------------------------
	.section	.text._ZN3cub18CUB_300001_SM_10006detail11EmptyKernelIvEEvv,"ax",@progbits
	.align	128
        .global         _ZN3cub18CUB_300001_SM_10006detail11EmptyKernelIvEEvv
        .type           _ZN3cub18CUB_300001_SM_10006detail11EmptyKernelIvEEvv,@function
        .size           _ZN3cub18CUB_300001_SM_10006detail11EmptyKernelIvEEvv,(.L_x_1 - _ZN3cub18CUB_300001_SM_10006detail11EmptyKernelIvEEvv)
        .other          _ZN3cub18CUB_300001_SM_10006detail11EmptyKernelIvEEvv,@"STO_CUDA_ENTRY STV_DEFAULT"
_ZN3cub18CUB_300001_SM_10006detail11EmptyKernelIvEEvv:
.text._ZN3cub18CUB_300001_SM_10006detail11EmptyKernelIvEEvv:
[----:B------:R-:W-:Y:S01]  /*0000*/  LDC R1, c[0x0][0x37c] ;  /* 0x0000df00ff017b82 */ /* 0x000fe20000000800 */
[----:B------:R-:W-:Y:S05]  /*0010*/  EXIT ;  /* 0x000000000000794d */ /* 0x000fea0003800000 */
.L_x_0:
[----:B------:R-:W-:-:S00]  /*0020*/  BRA `(.L_x_0) ;  /* 0xfffffffc00fc7947 */ /* 0x000fc0000383ffff */
[----:B------:R-:W-:-:S00]  /*0030*/  NOP ;  /* 0x0000000000007918 */ /* 0x000fc00000000000 */
        /* <DEDUP_REMOVED lines=12> */
.L_x_1:


//--------------------- .nv.shared.reserved.0     --------------------------
	.section	.nv.shared.reserved.0,"aw",@nobits
	.weak		__nv_reservedSMEM_offset_0_alias
	.size		__nv_reservedSMEM_offset_0_alias, 0, 64
	.other		__nv_reservedSMEM_offset_0_alias,@"STO_CUDA_RESERVED_SHARED STV_DEFAULT"
__nv_reservedSMEM_offset_0_alias:
	.zero		0
	.zero		64


//--------------------- .nv.global                --------------------------
	.section	.nv.global,"aw",@nobits
.nv.global:
	.type		_ZN39_INTERNAL_4e71d3cb_4_k_cu_cdc2346d_62736thrust24THRUST_300001_SM_1000_NS12placeholders2_8E,@object
	.size		_ZN39_INTERNAL_4e71d3cb_4_k_cu_cdc2346d_62736thrust24THRUST_300001_SM_1000_NS12placeholders2_8E,(_ZN39_INTERNAL_4e71d3cb_4_k_cu_cdc2346d_62734cuda3std3__441_GLOBAL__N__4e71d3cb_4_k_cu_cdc2346d_62736ignoreE - _ZN39_INTERNAL_4e71d3cb_4_k_cu_cdc2346d_62736thrust24THRUST_300001_SM_1000_NS12placeholders2_8E)
_ZN39_INTERNAL_4e71d3cb_4_k_cu_cdc2346d_62736thrust24THRUST_300001_SM_1000_NS12placeholders2_8E:
	.zero		1
	.type		_ZN39_INTERNAL_4e71d3cb_4_k_cu_cdc2346d_62734cuda3std3__441_GLOBAL__N__4e71d3cb_4_k_cu_cdc2346d_62736ignoreE,@object
	.size		_ZN39_INTERNAL_4e71d3cb_4_k_cu_cdc2346d_62734cuda3std3__441_GLOBAL__N__4e71d3cb_4_k_cu_cdc2346d_62736ignoreE,(_ZN39_INTERNAL_4e71d3cb_4_k_cu_cdc2346d_62734cuda3std6ranges3__45__cpo4dataE - _ZN39_INTERNAL_4e71d3cb_4_k_cu_cdc2346d_62734cuda3std3__441_GLOBAL__N__4e71d3cb_4_k_cu_cdc2346d_62736ignoreE)
_ZN39_INTERNAL_4e71d3cb_4_k_cu_cdc2346d_62734cuda3std3__441_GLOBAL__N__4e71d3cb_4_k_cu_cdc2346d_62736ignoreE:
	.zero		1
	.type		_ZN39_INTERNAL_4e71d3cb_4_k_cu_cdc2346d_62734cuda3std6ranges3__45__cpo4dataE,@object
	.size		_ZN39_INTERNAL_4e71d3cb_4_k_cu_cdc2346d_62734cuda3std6ranges3__45__cpo4dataE,(_ZN39_INTERNAL_4e71d3cb_4_k_cu_cdc2346d_62736thrust24THRUST_300001_SM_1000_NS6system3cpp3parE - _ZN39_INTERNAL_4e71d3cb_4_k_cu_cdc2346d_62734cuda3std6ranges3__45__cpo4dataE)
_ZN39_INTERNAL_4e71d3cb_4_k_cu_cdc2346d_62734cuda3std6ranges3__45__cpo4dataE:
	.zero		1
	.type		_ZN39_INTERNAL_4e71d3cb_4_k_cu_cdc2346d_62736thrust24THRUST_300001_SM_1000_NS6system3cpp3parE,@object
	.size		_ZN39_INTERNAL_4e71d3cb_4_k_cu_cdc2346d_62736thrust24THRUST_300001_SM_1000_NS6system3cpp3parE,(_ZN39_INTERNAL_4e71d3cb_4_k_cu_cdc2346d_62734cuda3std3__45__cpo5beginE - _ZN39_INTERNAL_4e71d3cb_4_k_cu_cdc2346d_62736thrust24THRUST_300001_SM_1000_NS6system3cpp3parE)
_ZN39_INTERNAL_4e71d3cb_4_k_cu_cdc2346d_62736thrust24THRUST_300001_SM_1000_NS6system3cpp3parE:
	.zero		1
	.type		_ZN39_INTERNAL_4e71d3cb_4_k_cu_cdc2346d_62734cuda3std3__45__cpo5beginE,@object
	.size		_ZN39_INTERNAL_4e71d3cb_4_k_cu_cdc2346d_62734cuda3std3__45__cpo5beginE,(_ZN39_INTERNAL_4e71d3cb_4_k_cu_cdc2346d_62734cuda3std6ranges3__45__cpo5beginE - _ZN39_INTERNAL_4e71d3cb_4_k_cu_cdc2346d_62734cuda3std3__45__cpo5beginE)
_ZN39_INTERNAL_4e71d3cb_4_k_cu_cdc2346d_62734cuda3std3__45__cpo5beginE:
	.zero		1
	.type		_ZN39_INTERNAL_4e71d3cb_4_k_cu_cdc2346d_62734cuda3std6ranges3__45__cpo5beginE,@object
	.size		_ZN39_INTERNAL_4e71d3cb_4_k_cu_cdc2346d_62734cuda3std6ranges3__45__cpo5beginE,(_ZN39_INTERNAL_4e71d3cb_4_k_cu_cdc2346d_62736thrust24THRUST_300001_SM_1000_NS6deviceE - _ZN39_INTERNAL_4e71d3cb_4_k_cu_cdc2346d_62734cuda3std6ranges3__45__cpo5beginE)
_ZN39_INTERNAL_4e71d3cb_4_k_cu_cdc2346d_62734cuda3std6ranges3__45__cpo5beginE:
	.zero		1
	.type		_ZN39_INTERNAL_4e71d3cb_4_k_cu_cdc2346d_62736thrust24THRUST_300001_SM_1000_NS6deviceE,@object
	.size		_ZN39_INTERNAL_4e71d3cb_4_k_cu_cdc2346d_62736thrust24THRUST_300001_SM_1000_NS6deviceE,(_ZN39_INTERNAL_4e71d3cb_4_k_cu_cdc2346d_62734cuda3std3__47nulloptE - _ZN39_INTERNAL_4e71d3cb_4_k_cu_cdc2346d_62736thrust24THRUST_300001_SM_1000_NS6deviceE)
_ZN39_INTERNAL_4e71d3cb_4_k_cu_cdc2346d_62736thrust24THRUST_300001_SM_1000_NS6deviceE:
	.zero		1
	.type		_ZN39_INTERNAL_4e71d3cb_4_k_cu_cdc2346d_62734cuda3std3__47nulloptE,@object
	.size		_ZN39_INTERNAL_4e71d3cb_4_k_cu_cdc2346d_62734cuda3std3__47nulloptE,(_ZN39_INTERNAL_4e71d3cb_4_k_cu_cdc2346d_62734cuda3std6ranges3__45__cpo8distanceE - _ZN39_INTERNAL_4e71d3cb_4_k_cu_cdc2346d_62734cuda3std3__47nulloptE)
_ZN39_INTERNAL_4e71d3cb_4_k_cu_cdc2346d_62734cuda3std3__47nulloptE:
	.zero		1
	.type		_ZN39_INTERNAL_4e71d3cb_4_k_cu_cdc2346d_62734cuda3std6ranges3__45__cpo8distanceE,@object
	.size		_ZN39_INTERNAL_4e71d3cb_4_k_cu_cdc2346d_62734cuda3std6ranges3__45__cpo8distanceE,(_ZN39_INTERNAL_4e71d3cb_4_k_cu_cdc2346d_62736thrust24THRUST_300001_SM_1000_NS12placeholders2_4E - _ZN39_INTERNAL_4e71d3cb_4_k_cu_cdc2346d_62734cuda3std6ranges3__45__cpo8distanceE)
_ZN39_INTERNAL_4e71d3cb_4_k_cu_cdc2346d_62734cuda3std6ranges3__45__cpo8distanceE:
	.zero		1
	.type		_ZN39_INTERNAL_4e71d3cb_4_k_cu_cdc2346d_62736thrust24THRUST_300001_SM_1000_NS12placeholders2_4E,@object
	.size		_ZN39_INTERNAL_4e71d3cb_4_k_cu_cdc2346d_62736thrust24THRUST_300001_SM_1000_NS12placeholders2_4E,(_ZN39_INTERNAL_4e71d3cb_4_k_cu_cdc2346d_62734cuda3std3__45__cpo6rbeginE - _ZN39_INTERNAL_4e71d3cb_4_k_cu_cdc2346d_62736thrust24THRUST_300001_SM_1000_NS12placeholders2_4E)
_ZN39_INTERNAL_4e71d3cb_4_k_cu_cdc2346d_62736thrust24THRUST_300001_SM_1000_NS12placeholders2_4E:
	.zero		1
	.type		_ZN39_INTERNAL_4e71d3cb_4_k_cu_cdc2346d_62734cuda3std3__45__cpo6rbeginE,@object
	.size		_ZN39_INTERNAL_4e71d3cb_4_k_cu_cdc2346d_62734cuda3std3__45__cpo6rbeginE,(_ZN39_INTERNAL_4e71d3cb_4_k_cu_cdc2346d_62734cuda3std6ranges3__45__cpo7advanceE - _ZN39_INTERNAL_4e71d3cb_4_k_cu_cdc2346d_62734cuda3std3__45__cpo6rbeginE)
_ZN39_INTERNAL_4e71d3cb_4_k_cu_cdc2346d_62734cuda3std3__45__cpo6rbeginE:
	.zero		1
	.type		_ZN39_INTERNAL_4e71d3cb_4_k_cu_cdc2346d_62734cuda3std6ranges3__45__cpo7advanceE,@object
	.size		_ZN39_INTERNAL_4e71d3cb_4_k_cu_cdc2346d_62734cuda3std6ranges3__45__cpo7advanceE,(_ZN39_INTERNAL_4e71d3cb_4_k_cu_cdc2346d_62736thrust24THRUST_300001_SM_1000_NS12placeholders3_10E - _ZN39_INTERNAL_4e71d3cb_4_k_cu_cdc2346d_62734cuda3std6ranges3__45__cpo7advanceE)
_ZN39_INTERNAL_4e71d3cb_4_k_cu_cdc2346d_62734cuda3std6ranges3__45__cpo7advanceE:
	.zero		1
	.type		_ZN39_INTERNAL_4e71d3cb_4_k_cu_cdc2346d_62736thrust24THRUST_300001_SM_1000_NS12placeholders3_10E,@object
	.size		_ZN39_INTERNAL_4e71d3cb_4_k_cu_cdc2346d_62736thrust24THRUST_300001_SM_1000_NS12placeholders3_10E,(_ZN39_INTERNAL_4e71d3cb_4_k_cu_cdc2346d_62734cuda3std3__48in_placeE - _ZN39_INTERNAL_4e71d3cb_4_k_cu_cdc2346d_62736thrust24THRUST_300001_SM_1000_NS12placeholders3_10E)
_ZN39_INTERNAL_4e71d3cb_4_k_cu_cdc2346d_62736thrust24THRUST_300001_SM_1000_NS12placeholders3_10E:
	.zero		1
	.type		_ZN39_INTERNAL_4e71d3cb_4_k_cu_cdc2346d_62734cuda3std3__48in_placeE,@object
	.size		_ZN39_INTERNAL_4e71d3cb_4_k_cu_cdc2346d_62734cuda3std3__48in_placeE,(_ZN39_INTERNAL_4e71d3cb_4_k_cu_cdc2346d_62734cuda3std6ranges3__45__cpo4sizeE - _ZN39_INTERNAL_4e71d3cb_4_k_cu_cdc2346d_62734cuda3std3__48in_placeE)
_ZN39_INTERNAL_4e71d3cb_4_k_cu_cdc2346d_62734cuda3std3__48in_placeE:
	.zero		1
	.type		_ZN39_INTERNAL_4e71d3cb_4_k_cu_cdc2346d_62734cuda3std6ranges3__45__cpo4sizeE,@object
	.size		_ZN39_INTERNAL_4e71d3cb_4_k_cu_cdc2346d_62734cuda3std6ranges3__45__cpo4sizeE,(_ZN39_INTERNAL_4e71d3cb_4_k_cu_cdc2346d_62736thrust24THRUST_300001_SM_1000_NS12placeholders2_2E - _ZN39_INTERNAL_4e71d3cb_4_k_cu_cdc2346d_62734cuda3std6ranges3__45__cpo4sizeE)
_ZN39_INTERNAL_4e71d3cb_4_k_cu_cdc2346d_62734cuda3std6ranges3__45__cpo4sizeE:
	.zero		1
	.type		_ZN39_INTERNAL_4e71d3cb_4_k_cu_cdc2346d_62736thrust24THRUST_300001_SM_1000_NS12placeholders2_2E,@object
	.size		_ZN39_INTERNAL_4e71d3cb_4_k_cu_cdc2346d_62736thrust24THRUST_300001_SM_1000_NS12placeholders2_2E,(_ZN39_INTERNAL_4e71d3cb_4_k_cu_cdc2346d_62734cuda3std3__45__cpo6cbeginE - _ZN39_INTERNAL_4e71d3cb_4_k_cu_cdc2346d_62736thrust24THRUST_300001_SM_1000_NS12placeholders2_2E)
_ZN39_INTERNAL_4e71d3cb_4_k_cu_cdc2346d_62736thrust24THRUST_300001_SM_1000_NS12placeholders2_2E:
	.zero		1
	.type		_ZN39_INTERNAL_4e71d3cb_4_k_cu_cdc2346d_62734cuda3std3__45__cpo6cbeginE,@object
	.size		_ZN39_INTERNAL_4e71d3cb_4_k_cu_cdc2346d_62734cuda3std3__45__cpo6cbeginE,(_ZN39_INTERNAL_4e71d3cb_4_k_cu_cdc2346d_62734cuda3std6ranges3__45__cpo6cbeginE - _ZN39_INTERNAL_4e71d3cb_4_k_cu_cdc2346d_62734cuda3std3__45__cpo6cbeginE)
_ZN39_INTERNAL_4e71d3cb_4_k_cu_cdc2346d_62734cuda3std3__45__cpo6cbeginE:
	.zero		1
	.type		_ZN39_INTERNAL_4e71d3cb_4_k_cu_cdc2346d_62734cuda3std6ranges3__45__cpo6cbeginE,@object
	.size		_ZN39_INTERNAL_4e71d3cb_4_k_cu_cdc2346d_62734cuda3std6ranges3__45__cpo6cbeginE,(_ZN39_INTERNAL_4e71d3cb_4_k_cu_cdc2346d_62736thrust24THRUST_300001_SM_1000_NS12placeholders2_6E - _ZN39_INTERNAL_4e71d3cb_4_k_cu_cdc2346d_62734cuda3std6ranges3__45__cpo6cbeginE)
_ZN39_INTERNAL_4e71d3cb_4_k_cu_cdc2346d_62734cuda3std6ranges3__45__cpo6cbeginE:
	.zero		1
	.type		_ZN39_INTERNAL_4e71d3cb_4_k_cu_cdc2346d_62736thrust24THRUST_300001_SM_1000_NS12placeholders2_6E,@object
	.size		_ZN39_INTERNAL_4e71d3cb_4_k_cu_cdc2346d_62736thrust24THRUST_300001_SM_1000_NS12placeholders2_6E,(_ZN39_INTERNAL_4e71d3cb_4_k_cu_cdc2346d_62734cuda3std3__45__cpo7crbeginE - _ZN39_INTERNAL_4e71d3cb_4_k_cu_cdc2346d_62736thrust24THRUST_300001_SM_1000_NS12placeholders2_6E)
_ZN39_INTERNAL_4e71d3cb_4_k_cu_cdc2346d_62736thrust24THRUST_300001_SM_1000_NS12placeholders2_6E:
	.zero		1
	.type		_ZN39_INTERNAL_4e71d3cb_4_k_cu_cdc2346d_62734cuda3std3__45__cpo7crbeginE,@object
	.size		_ZN39_INTERNAL_4e71d3cb_4_k_cu_cdc2346d_62734cuda3std3__45__cpo7crbeginE,(_ZN39_INTERNAL_4e71d3cb_4_k_cu_cdc2346d_62734cuda3std6ranges3__45__cpo4nextE - _ZN39_INTERNAL_4e71d3cb_4_k_cu_cdc2346d_62734cuda3std3__45__cpo7crbeginE)
_ZN39_INTERNAL_4e71d3cb_4_k_cu_cdc2346d_62734cuda3std3__45__cpo7crbeginE:
	.zero		1
	.type		_ZN39_INTERNAL_4e71d3cb_4_k_cu_cdc2346d_62734cuda3std6ranges3__45__cpo4nextE,@object
	.size		_ZN39_INTERNAL_4e71d3cb_4_k_cu_cdc2346d_62734cuda3std6ranges3__45__cpo4nextE,(_ZN39_INTERNAL_4e71d3cb_4_k_cu_cdc2346d_62734cuda3std6ranges3__45__cpo4swapE - _ZN39_INTERNAL_4e71d3cb_4_k_cu_cdc2346d_62734cuda3std6ranges3__45__cpo4nextE)
_ZN39_INTERNAL_4e71d3cb_4_k_cu_cdc2346d_62734cuda3std6ranges3__45__cpo4nextE:
	.zero		1
	.type		_ZN39_INTERNAL_4e71d3cb_4_k_cu_cdc2346d_62734cuda3std6ranges3__45__cpo4swapE,@object
	.size		_ZN39_INTERNAL_4e71d3cb_4_k_cu_cdc2346d_62734cuda3std6ranges3__45__cpo4swapE,(_ZN39_INTERNAL_4e71d3cb_4_k_cu_cdc2346d_62736thrust24THRUST_300001_SM_1000_NS8cuda_cub10par_nosyncE - _ZN39_INTERNAL_4e71d3cb_4_k_cu_cdc2346d_62734cuda3std6ranges3__45__cpo4swapE)
_ZN39_INTERNAL_4e71d3cb_4_k_cu_cdc2346d_62734cuda3std6ranges3__45__cpo4swapE:
	.zero		1
	.type		_ZN39_INTERNAL_4e71d3cb_4_k_cu_cdc2346d_62736thrust24THRUST_300001_SM_1000_NS8cuda_cub10par_nosyncE,@object
	.size		_ZN39_INTERNAL_4e71d3cb_4_k_cu_cdc2346d_62736thrust24THRUST_300001_SM_1000_NS8cuda_cub10par_nosyncE,(_ZN39_INTERNAL_4e71d3cb_4_k_cu_cdc2346d_62736thrust24THRUST_300001_SM_1000_NS3seqE - _ZN39_INTERNAL_4e71d3cb_4_k_cu_cdc2346d_62736thrust24THRUST_300001_SM_1000_NS8cuda_cub10par_nosyncE)
_ZN39_INTERNAL_4e71d3cb_4_k_cu_cdc2346d_62736thrust24THRUST_300001_SM_1000_NS8cuda_cub10par_nosyncE:
	.zero		1
	.type		_ZN39_INTERNAL_4e71d3cb_4_k_cu_cdc2346d_62736thrust24THRUST_300001_SM_1000_NS3seqE,@object
	.size		_ZN39_INTERNAL_4e71d3cb_4_k_cu_cdc2346d_62736thrust24THRUST_300001_SM_1000_NS3seqE,(_ZN39_INTERNAL_4e71d3cb_4_k_cu_cdc2346d_62734cuda3std3__420unreachable_sentinelE - _ZN39_INTERNAL_4e71d3cb_4_k_cu_cdc2346d_62736thrust24THRUST_300001_SM_1000_NS3seqE)
_ZN39_INTERNAL_4e71d3cb_4_k_cu_cdc2346d_62736thrust24THRUST_300001_SM_1000_NS3seqE:
	.zero		1
	.type		_ZN39_INTERNAL_4e71d3cb_4_k_cu_cdc2346d_62734cuda3std3__420unreachable_sentinelE,@object
	.size		_ZN39_INTERNAL_4e71d3cb_4_k_cu_cdc2346d_62734cuda3std3__420unreachable_sentinelE,(_ZN39_INTERNAL_4e71d3cb_4_k_cu_cdc2346d_62734cuda3std6ranges3__45__cpo5ssizeE - _ZN39_INTERNAL_4e71d3cb_4_k_cu_cdc2346d_62734cuda3std3__420unreachable_sentinelE)
_ZN39_INTERNAL_4e71d3cb_4_k_cu_cdc2346d_62734cuda3std3__420unreachable_sentinelE:
	.zero		1
	.type		_ZN39_INTERNAL_4e71d3cb_4_k_cu_cdc2346d_62734cuda3std6ranges3__45__cpo5ssizeE,@object
	.size		_ZN39_INTERNAL_4e71d3cb_4_k_cu_cdc2346d_62734cuda3std6ranges3__45__cpo5ssizeE,(_ZN39_INTERNAL_4e71d3cb_4_k_cu_cdc2346d_62736thrust24THRUST_300001_SM_1000_NS12placeholders2_3E - _ZN39_INTERNAL_4e71d3cb_4_k_cu_cdc2346d_62734cuda3std6ranges3__45__cpo5ssizeE)
_ZN39_INTERNAL_4e71d3cb_4_k_cu_cdc2346d_62734cuda3std6ranges3__45__cpo5ssizeE:
	.zero		1
	.type		_ZN39_INTERNAL_4e71d3cb_4_k_cu_cdc2346d_62736thrust24THRUST_300001_SM_1000_NS12placeholders2_3E,@object
	.size		_ZN39_INTERNAL_4e71d3cb_4_k_cu_cdc2346d_62736thrust24THRUST_300001_SM_1000_NS12placeholders2_3E,(_ZN39_INTERNAL_4e71d3cb_4_k_cu_cdc2346d_62734cuda3std3__45__cpo4cendE - _ZN39_INTERNAL_4e71d3cb_4_k_cu_cdc2346d_62736thrust24THRUST_300001_SM_1000_NS12placeholders2_3E)
_ZN39_INTERNAL_4e71d3cb_4_k_cu_cdc2346d_62736thrust24THRUST_300001_SM_1000_NS12placeholders2_3E:
	.zero		1
	.type		_ZN39_INTERNAL_4e71d3cb_4_k_cu_cdc2346d_62734cuda3std3__45__cpo4cendE,@object
	.size		_ZN39_INTERNAL_4e71d3cb_4_k_cu_cdc2346d_62734cuda3std3__45__cpo4cendE,(_ZN39_INTERNAL_4e71d3cb_4_k_cu_cdc2346d_62734cuda3std6ranges3__45__cpo4cendE - _ZN39_INTERNAL_4e71d3cb_4_k_cu_cdc2346d_62734cuda3std3__45__cpo4cendE)
_ZN39_INTERNAL_4e71d3cb_4_k_cu_cdc2346d_62734cuda3std3__45__cpo4cendE:
	.zero		1
	.type		_ZN39_INTERNAL_4e71d3cb_4_k_cu_cdc2346d_62734cuda3std6ranges3__45__cpo4cendE,@object
	.size		_ZN39_INTERNAL_4e71d3cb_4_k_cu_cdc2346d_62734cuda3std6ranges3__45__cpo4cendE,(_ZN39_INTERNAL_4e71d3cb_4_k_cu_cdc2346d_62736thrust24THRUST_300001_SM_1000_NS12placeholders2_7E - _ZN39_INTERNAL_4e71d3cb_4_k_cu_cdc2346d_62734cuda3std6ranges3__45__cpo4cendE)
_ZN39_INTERNAL_4e71d3cb_4_k_cu_cdc2346d_62734cuda3std6ranges3__45__cpo4cendE:
	.zero		1
	.type		_ZN39_INTERNAL_4e71d3cb_4_k_cu_cdc2346d_62736thrust24THRUST_300001_SM_1000_NS12placeholders2_7E,@object
	.size		_ZN39_INTERNAL_4e71d3cb_4_k_cu_cdc2346d_62736thrust24THRUST_300001_SM_1000_NS12placeholders2_7E,(_ZN39_INTERNAL_4e71d3cb_4_k_cu_cdc2346d_62734cuda3std3__45__cpo5crendE - _ZN39_INTERNAL_4e71d3cb_4_k_cu_cdc2346d_62736thrust24THRUST_300001_SM_1000_NS12placeholders2_7E)
_ZN39_INTERNAL_4e71d3cb_4_k_cu_cdc2346d_62736thrust24THRUST_300001_SM_1000_NS12placeholders2_7E:
	.zero		1
	.type		_ZN39_INTERNAL_4e71d3cb_4_k_cu_cdc2346d_62734cuda3std3__45__cpo5crendE,@object
	.size		_ZN39_INTERNAL_4e71d3cb_4_k_cu_cdc2346d_62734cuda3std3__45__cpo5crendE,(_ZN39_INTERNAL_4e71d3cb_4_k_cu_cdc2346d_62734cuda3std6ranges3__45__cpo4prevE - _ZN39_INTERNAL_4e71d3cb_4_k_cu_cdc2346d_62734cuda3std3__45__cpo5crendE)
_ZN39_INTERNAL_4e71d3cb_4_k_cu_cdc2346d_62734cuda3std3__45__cpo5crendE:
	.zero		1
	.type		_ZN39_INTERNAL_4e71d3cb_4_k_cu_cdc2346d_62734cuda3std6ranges3__45__cpo4prevE,@object
	.size		_ZN39_INTERNAL_4e71d3cb_4_k_cu_cdc2346d_62734cuda3std6ranges3__45__cpo4prevE,(_ZN39_INTERNAL_4e71d3cb_4_k_cu_cdc2346d_62734cuda3std6ranges3__45__cpo9iter_moveE - _ZN39_INTERNAL_4e71d3cb_4_k_cu_cdc2346d_62734cuda3std6ranges3__45__cpo4prevE)
_ZN39_INTERNAL_4e71d3cb_4_k_cu_cdc2346d_62734cuda3std6ranges3__45__cpo4prevE:
	.zero		1
	.type		_ZN39_INTERNAL_4e71d3cb_4_k_cu_cdc2346d_62734cuda3std6ranges3__45__cpo9iter_moveE,@object
	.size		_ZN39_INTERNAL_4e71d3cb_4_k_cu_cdc2346d_62734cuda3std6ranges3__45__cpo9iter_moveE,(_ZN39_INTERNAL_4e71d3cb_4_k_cu_cdc2346d_62736thrust24THRUST_300001_SM_1000_NS6system6detail10sequential3seqE - _ZN39_INTERNAL_4e71d3cb_4_k_cu_cdc2346d_62734cuda3std6ranges3__45__cpo9iter_moveE)
_ZN39_INTERNAL_4e71d3cb_4_k_cu_cdc2346d_62734cuda3std6ranges3__45__cpo9iter_moveE:
	.zero		1
	.type		_ZN39_INTERNAL_4e71d3cb_4_k_cu_cdc2346d_62736thrust24THRUST_300001_SM_1000_NS6system6detail10sequential3seqE,@object
	.size		_ZN39_INTERNAL_4e71d3cb_4_k_cu_cdc2346d_62736thrust24THRUST_300001_SM_1000_NS6system6detail10sequential3seqE,(_ZN39_INTERNAL_4e71d3cb_4_k_cu_cdc2346d_62736thrust24THRUST_300001_SM_1000_NS12placeholders2_9E - _ZN39_INTERNAL_4e71d3cb_4_k_cu_cdc2346d_62736thrust24THRUST_300001_SM_1000_NS6system6detail10sequential3seqE)
_ZN39_INTERNAL_4e71d3cb_4_k_cu_cdc2346d_62736thrust24THRUST_300001_SM_1000_NS6system6detail10sequential3seqE:
	.zero		1
	.type		_ZN39_INTERNAL_4e71d3cb_4_k_cu_cdc2346d_62736thrust24THRUST_300001_SM_1000_NS12placeholders2_9E,@object
	.size		_ZN39_INTERNAL_4e71d3cb_4_k_cu_cdc2346d_62736thrust24THRUST_300001_SM_1000_NS12placeholders2_9E,(_ZN39_INTERNAL_4e71d3cb_4_k_cu_cdc2346d_62734cuda3std3__419piecewise_constructE - _ZN39_INTERNAL_4e71d3cb_4_k_cu_cdc2346d_62736thrust24THRUST_300001_SM_1000_NS12placeholders2_9E)
_ZN39_INTERNAL_4e71d3cb_4_k_cu_cdc2346d_62736thrust24THRUST_300001_SM_1000_NS12placeholders2_9E:
	.zero		1
	.type		_ZN39_INTERNAL_4e71d3cb_4_k_cu_cdc2346d_62734cuda3std3__419piecewise_constructE,@object
	.size		_ZN39_INTERNAL_4e71d3cb_4_k_cu_cdc2346d_62734cuda3std3__419piecewise_constructE,(_ZN39_INTERNAL_4e71d3cb_4_k_cu_cdc2346d_62734cuda3std6ranges3__45__cpo5cdataE - _ZN39_INTERNAL_4e71d3cb_4_k_cu_cdc2346d_62734cuda3std3__419piecewise_constructE)
_ZN39_INTERNAL_4e71d3cb_4_k_cu_cdc2346d_62734cuda3std3__419piecewise_constructE:
	.zero		1
	.type		_ZN39_INTERNAL_4e71d3cb_4_k_cu_cdc2346d_62734cuda3std6ranges3__45__cpo5cdataE,@object
	.size		_ZN39_INTERNAL_4e71d3cb_4_k_cu_cdc2346d_62734cuda3std6ranges3__45__cpo5cdataE,(_ZN39_INTERNAL_4e71d3cb_4_k_cu_cdc2346d_62736thrust24THRUST_300001_SM_1000_NS12placeholders2_1E - _ZN39_INTERNAL_4e71d3cb_4_k_cu_cdc2346d_62734cuda3std6ranges3__45__cpo5cdataE)
_ZN39_INTERNAL_4e71d3cb_4_k_cu_cdc2346d_62734cuda3std6ranges3__45__cpo5cdataE:
	.zero		1
	.type		_ZN39_INTERNAL_4e71d3cb_4_k_cu_cdc2346d_62736thrust24THRUST_300001_SM_1000_NS12placeholders2_1E,@object
	.size		_ZN39_INTERNAL_4e71d3cb_4_k_cu_cdc2346d_62736thrust24THRUST_300001_SM_1000_NS12placeholders2_1E,(_ZN39_INTERNAL_4e71d3cb_4_k_cu_cdc2346d_62734cuda3std3__45__cpo3endE - _ZN39_INTERNAL_4e71d3cb_4_k_cu_cdc2346d_62736thrust24THRUST_300001_SM_1000_NS12placeholders2_1E)
_ZN39_INTERNAL_4e71d3cb_4_k_cu_cdc2346d_62736thrust24THRUST_300001_SM_1000_NS12placeholders2_1E:
	.zero		1
	.type		_ZN39_INTERNAL_4e71d3cb_4_k_cu_cdc2346d_62734cuda3std3__45__cpo3endE,@object
	.size		_ZN39_INTERNAL_4e71d3cb_4_k_cu_cdc2346d_62734cuda3std3__45__cpo3endE,(_ZN39_INTERNAL_4e71d3cb_4_k_cu_cdc2346d_62734cuda3std6ranges3__45__cpo3endE - _ZN39_INTERNAL_4e71d3cb_4_k_cu_cdc2346d_62734cuda3std3__45__cpo3endE)
_ZN39_INTERNAL_4e71d3cb_4_k_cu_cdc2346d_62734cuda3std3__45__cpo3endE:
	.zero		1
	.type		_ZN39_INTERNAL_4e71d3cb_4_k_cu_cdc2346d_62734cuda3std6ranges3__45__cpo3endE,@object
	.size		_ZN39_INTERNAL_4e71d3cb_4_k_cu_cdc2346d_62734cuda3std6ranges3__45__cpo3endE,(_ZN39_INTERNAL_4e71d3cb_4_k_cu_cdc2346d_62736thrust24THRUST_300001_SM_1000_NS12placeholders2_5E - _ZN39_INTERNAL_4e71d3cb_4_k_cu_cdc2346d_62734cuda3std6ranges3__45__cpo3endE)
_ZN39_INTERNAL_4e71d3cb_4_k_cu_cdc2346d_62734cuda3std6ranges3__45__cpo3endE:
	.zero		1
	.type		_ZN39_INTERNAL_4e71d3cb_4_k_cu_cdc2346d_62736thrust24THRUST_300001_SM_1000_NS12placeholders2_5E,@object
	.size		_ZN39_INTERNAL_4e71d3cb_4_k_cu_cdc2346d_62736thrust24THRUST_300001_SM_1000_NS12placeholders2_5E,(_ZN39_INTERNAL_4e71d3cb_4_k_cu_cdc2346d_62734cuda3std3__45__cpo4rendE - _ZN39_INTERNAL_4e71d3cb_4_k_cu_cdc2346d_62736thrust24THRUST_300001_SM_1000_NS12placeholders2_5E)
_ZN39_INTERNAL_4e71d3cb_4_k_cu_cdc2346d_62736thrust24THRUST_300001_SM_1000_NS12placeholders2_5E:
	.zero		1
	.type		_ZN39_INTERNAL_4e71d3cb_4_k_cu_cdc2346d_62734cuda3std3__45__cpo4rendE,@object
	.size		_ZN39_INTERNAL_4e71d3cb_4_k_cu_cdc2346d_62734cuda3std3__45__cpo4rendE,(_ZN39_INTERNAL_4e71d3cb_4_k_cu_cdc2346d_62734cuda3std6ranges3__45__cpo9iter_swapE - _ZN39_INTERNAL_4e71d3cb_4_k_cu_cdc2346d_62734cuda3std3__45__cpo4rendE)
_ZN39_INTERNAL_4e71d3cb_4_k_cu_cdc2346d_62734cuda3std3__45__cpo4rendE:
	.zero		1
	.type		_ZN39_INTERNAL_4e71d3cb_4_k_cu_cdc2346d_62734cuda3std6ranges3__45__cpo9iter_swapE,@object
	.size		_ZN39_INTERNAL_4e71d3cb_4_k_cu_cdc2346d_62734cuda3std6ranges3__45__cpo9iter_swapE,(_ZN39_INTERNAL_4e71d3cb_4_k_cu_cdc2346d_62734cuda3std3__48unexpectE - _ZN39_INTERNAL_4e71d3cb_4_k_cu_cdc2346d_62734cuda3std6ranges3__45__cpo9iter_swapE)
_ZN39_INTERNAL_4e71d3cb_4_k_cu_cdc2346d_62734cuda3std6ranges3__45__cpo9iter_swapE:
	.zero		1
	.type		_ZN39_INTERNAL_4e71d3cb_4_k_cu_cdc2346d_62734cuda3std3__48unexpectE,@object
	.size		_ZN39_INTERNAL_4e71d3cb_4_k_cu_cdc2346d_62734cuda3std3__48unexpectE,(_ZN39_INTERNAL_4e71d3cb_4_k_cu_cdc2346d_62736thrust24THRUST_300001_SM_1000_NS8cuda_cub3parE - _ZN39_INTERNAL_4e71d3cb_4_k_cu_cdc2346d_62734cuda3std3__48unexpectE)
_ZN39_INTERNAL_4e71d3cb_4_k_cu_cdc2346d_62734cuda3std3__48unexpectE:
	.zero		1
	.type		_ZN39_INTERNAL_4e71d3cb_4_k_cu_cdc2346d_62736thrust24THRUST_300001_SM_1000_NS8cuda_cub3parE,@object
	.size		_ZN39_INTERNAL_4e71d3cb_4_k_cu_cdc2346d_62736thrust24THRUST_300001_SM_1000_NS8cuda_cub3parE,(.L_29 - _ZN39_INTERNAL_4e71d3cb_4_k_cu_cdc2346d_62736thrust24THRUST_300001_SM_1000_NS8cuda_cub3parE)
_ZN39_INTERNAL_4e71d3cb_4_k_cu_cdc2346d_62736thrust24THRUST_300001_SM_1000_NS8cuda_cub3parE:
	.zero		1
.L_29:


//--------------------- .nv.constant0._ZN3cub18CUB_300001_SM_10006detail11EmptyKernelIvEEvv --------------------------
	.section	.nv.constant0._ZN3cub18CUB_300001_SM_10006detail11EmptyKernelIvEEvv,"a",@progbits
	.sectionflags	@""
	.align	4
.nv.constant0._ZN3cub18CUB_300001_SM_10006detail11EmptyKernelIvEEvv:
	.zero		896


//--------------------- SYMBOLS --------------------------

	.type		.nv.reservedSmem.offset0,@object
	.size		.nv.reservedSmem.offset0,0x4
